//
// Generated by NVIDIA NVVM Compiler
//
// Compiler Build ID: CL-36424714
// Cuda compilation tools, release 13.0, V13.0.88
// Based on NVVM 20.0.0
//

.version 9.0
.target sm_100
.address_size 64

	// .globl	_Z6kernelPi

.visible .entry _Z6kernelPi(
	.param .u64 .ptr .align 1 _Z6kernelPi_param_0
)
{
	.reg .pred 	%p<4>;
	.reg .b32 	%r<18>;
	.reg .b64 	%rd<5>;

	ld.param.u64 	%rd1, [_Z6kernelPi_param_0];
	mov.u32 	%r8, %ctaid.x;
	mov.u32 	%r9, %ntid.x;
	mov.u32 	%r10, %tid.x;
	mad.lo.s32 	%r1, %r8, %r9, %r10;
	setp.lt.u32 	%p1, %r1, 2;
	mov.b32 	%r17, 0;
	@%p1 bra 	$L__BB0_3;
	mov.b32 	%r17, 0;
	mov.u32 	%r16, %r1;
$L__BB0_2:
	and.b32  	%r12, %r16, 1;
	setp.eq.b32 	%p2, %r12, 1;
	shr.s32 	%r13, %r16, 1;
	mad.lo.s32 	%r14, %r16, 3, 1;
	selp.b32 	%r16, %r14, %r13, %p2;
	add.s32 	%r17, %r17, 1;
	setp.ne.s32 	%p3, %r16, 1;
	@%p3 bra 	$L__BB0_2;
$L__BB0_3:
	cvta.to.global.u64 	%rd2, %rd1;
	mul.wide.s32 	%rd3, %r1, 4;
	add.s64 	%rd4, %rd2, %rd3;
	st.global.u32 	[%rd4], %r17;
	ret;

}


// ===== COMPILED SASS (sm_100) =====

	.target	sm_100

	.elftype	@"ET_EXEC"


//--------------------- .note.nv.tkinfo           --------------------------
	.section	.note.nv.tkinfo,"",@"SHT_NOTE"
	.sectionflags	@"SHF_NOTE_NV_TKINFO"
	.tkinfo
        /*0018*/ 	.word	0x00000002
        /*0030*/ 	.string	""
        /*0030*/ 	.string	"ptxas"
        /*0030*/ 	.string	"Cuda compilation tools, release 13.0, V13.0.88"
        /*0030*/ 	.string	"Build cuda_13.0.r13.0/compiler.36424714_0"
        /*0030*/ 	.string	"-arch sm_100 -m 64 "



//--------------------- .note.nv.cuinfo           --------------------------
	.section	.note.nv.cuinfo,"",@"SHT_NOTE"
	.sectionflags	@"SHF_NOTE_NV_CUINFO"
        /*0018*/ 	.short	0x0002
        /*001a*/ 	.short	0x0064
        /*001c*/ 	.short	0x0082
	.zero		2


//--------------------- .nv.info                  --------------------------
	.section	.nv.info,"",@"SHT_CUDA_INFO"
	.align	4


	//----- nvinfo : EIATTR_REGCOUNT
	.align		4
        /*0000*/ 	.byte	0x04, 0x2f
        /*0002*/ 	.short	(.L_1 - .L_0)
	.align		4
.L_0:
        /*0004*/ 	.word	index@(_Z6kernelPi)
        /*0008*/ 	.word	0x0000000a


	//----- nvinfo : EIATTR_FRAME_SIZE
	.align		4
.L_1:
        /*000c*/ 	.byte	0x04, 0x11
        /*000e*/ 	.short	(.L_3 - .L_2)
	.align		4
.L_2:
        /*0010*/ 	.word	index@(_Z6kernelPi)
        /*0014*/ 	.word	0x00000000


	//----- nvinfo : EIATTR_MIN_STACK_SIZE
	.align		4
.L_3:
        /*0018*/ 	.byte	0x04, 0x12
        /*001a*/ 	.short	(.L_5 - .L_4)
	.align		4
.L_4:
        /*001c*/ 	.word	index@(_Z6kernelPi)
        /*0020*/ 	.word	0x00000000
.L_5:


//--------------------- .nv.compat                --------------------------
	.section	.nv.compat,"",@"SHT_CUDA_COMPAT_INFO"
	.align	4
        /*0000*/ 	.byte	0x02, 0x09, 0x00, 0x00, 0x02, 0x02, 0x01, 0x00, 0x02, 0x05, 0x05, 0x00, 0x03, 0x07, 0x01, 0x01
        /*0010*/ 	.byte	0x02, 0x03, 0x00, 0x00, 0x02, 0x06, 0x01, 0x00, 0x04, 0x0b, 0x08, 0x00, 0x09, 0x00, 0x00, 0x00
        /*0020*/ 	.byte	0x00, 0x00, 0x00, 0x00


//--------------------- .nv.info._Z6kernelPi      --------------------------
	.section	.nv.info._Z6kernelPi,"",@"SHT_CUDA_INFO"
	.sectionflags	@""
	.align	4


	//----- nvinfo : EIATTR_CUDA_API_VERSION
	.align		4
        /*0000*/ 	.byte	0x04, 0x37
        /*0002*/ 	.short	(.L_7 - .L_6)
.L_6:
        /*0004*/ 	.word	0x00000082


	//----- nvinfo : EIATTR_KPARAM_INFO
	.align		4
.L_7:
        /*0008*/ 	.byte	0x04, 0x17
        /*000a*/ 	.short	(.L_9 - .L_8)
.L_8:
        /*000c*/ 	.word	0x00000000
        /*0010*/ 	.short	0x0000
        /*0012*/ 	.short	0x0000
        /*0014*/ 	.byte	0x00, 0xf5, 0x21, 0x00


	//----- nvinfo : EIATTR_SPARSE_MMA_MASK
	.align		4
.L_9:
        /*0018*/ 	.byte	0x03, 0x50
        /*001a*/ 	.short	0x0000


	//----- nvinfo : EIATTR_MAXREG_COUNT
	.align		4
        /*001c*/ 	.byte	0x03, 0x1b
        /*001e*/ 	.short	0x00ff


	//----- nvinfo : EIATTR_MERCURY_ISA_VERSION
	.align		4
        /*0020*/ 	.byte	0x03, 0x5f
        /*0022*/ 	.short	0x0101


	//----- nvinfo : EIATTR_VRC_CTA_INIT_COUNT
	.align		4
        /*0024*/ 	.byte	0x02, 0x4a
	.zero		1
	.zero		1


	//----- nvinfo : EIATTR_EXIT_INSTR_OFFSETS
	.align		4
        /*0028*/ 	.byte	0x04, 0x1c
        /*002a*/ 	.short	(.L_11 - .L_10)


	//   ....[0]....
.L_10:
        /*002c*/ 	.word	0x00000180


	//----- nvinfo : EIATTR_CRS_STACK_SIZE
	.align		4
.L_11:
        /*0030*/ 	.byte	0x04, 0x1e
        /*0032*/ 	.short	(.L_13 - .L_12)
.L_12:
        /*0034*/ 	.word	0x00000000


	//----- nvinfo : EIATTR_CBANK_PARAM_SIZE
	.align		4
.L_13:
        /*0038*/ 	.byte	0x03, 0x19
        /*003a*/ 	.short	0x0008


	//----- nvinfo : EIATTR_PARAM_CBANK
	.align		4
        /*003c*/ 	.byte	0x04, 0x0a
        /*003e*/ 	.short	(.L_15 - .L_14)
	.align		4
.L_14:
        /*0040*/ 	.word	index@(.nv.constant0._Z6kernelPi)
        /*0044*/ 	.short	0x0380
        /*0046*/ 	.short	0x0008


	//----- nvinfo : EIATTR_SW_WAR
	.align		4
.L_15:
        /*0048*/ 	.byte	0x04, 0x36
        /*004a*/ 	.short	(.L_17 - .L_16)
.L_16:
        /*004c*/ 	.word	0x00000008
.L_17:


//--------------------- .nv.callgraph             --------------------------
	.section	.nv.callgraph,"",@"SHT_CUDA_CALLGRAPH"
	.align	4
	.sectionentsize	8
	.align		4
        /*0000*/ 	.word	0x00000000
	.align		4
        /*0004*/ 	.word	0xffffffff
	.align		4
        /*0008*/ 	.word	0x00000000
	.align		4
        /*000c*/ 	.word	0xfffffffe
	.align		4
        /*0010*/ 	.word	0x00000000
	.align		4
        /*0014*/ 	.word	0xfffffffd
	.align		4
        /*0018*/ 	.word	0x00000000
	.align		4
        /*001c*/ 	.word	0xfffffffc


//--------------------- .text._Z6kernelPi         --------------------------
	.section	.text._Z6kernelPi,"ax",@progbits
	.align	128
        .global         _Z6kernelPi
        .type           _Z6kernelPi,@function
        .size           _Z6kernelPi,(.L_x_4 - _Z6kernelPi)
        .other          _Z6kernelPi,@"STO_CUDA_ENTRY STV_DEFAULT"
_Z6kernelPi:
.text._Z6kernelPi:
[----:B------:R-:W-:Y:S01]  /*0000*/  LDC R1, c[0x0][0x37c] ;  /* 0x0000df00ff017b82 */ /* 0x000fe20000000800 */
[----:B------:R-:W0:Y:S07]  /*0010*/  S2R R0, SR_TID.X ;  /* 0x0000000000007919 */ /* 0x000e2e0000002100 */
[----:B------:R-:W0:Y:S01]  /*0020*/  S2UR UR4, SR_CTAID.X ;  /* 0x00000000000479c3 */ /* 0x000e220000002500 */
[----:B------:R-:W-:Y:S01]  /*0030*/  BSSY.RECONVERGENT B0, `(.L_x_0) ;  /* 0x0000013000007945 */ /* 0x000fe20003800200 */
[----:B------:R-:W-:-:S06]  /*0040*/  IMAD.MOV.U32 R7, RZ, RZ, RZ ;  /* 0x000000ffff077224 */ /* 0x000fcc00078e00ff */
[----:B------:R-:W0:Y:S08]  /*0050*/  LDC R5, c[0x0][0x360] ;  /* 0x0000d800ff057b82 */ /* 0x000e300000000800 */
[----:B------:R-:W1:Y:S01]  /*0060*/  LDC.64 R2, c[0x0][0x380] ;  /* 0x0000e000ff027b82 */ /* 0x000e620000000a00 */
[----:B0-----:R-:W-:Y:S01]  /*0070*/  IMAD R5, R5, UR4, R0 ;  /* 0x0000000405057c24 */ /* 0x001fe2000f8e0200 */
[----:B------:R-:W0:Y:S04]  /*0080*/  LDCU.64 UR4, c[0x0][0x358] ;  /* 0x00006b00ff0477ac */ /* 0x000e280008000a00 */
[C---:B------:R-:W-:Y:S01]  /*0090*/  ISETP.GE.U32.AND P0, PT, R5.reuse, 0x2, PT ;  /* 0x000000020500780c */ /* 0x040fe20003f06070 */
[----:B-1----:R-:W-:-:S12]  /*00a0*/  IMAD.WIDE R2, R5, 0x4, R2 ;  /* 0x0000000405027825 */ /* 0x002fd800078e0202 */
[----:B------:R-:W-:Y:S05]  /*00b0*/  @!P0 BRA `(.L_x_1) ;  /* 0x0000000000288947 */ /* 0x000fea0003800000 */
[----:B------:R-:W-:Y:S02]  /*00c0*/  HFMA2 R7, -RZ, RZ, 0, 0 ;  /* 0x00000000ff077431 */ /* 0x000fe400000001ff */
[----:B------:R-:W-:-:S07]  /*00d0*/  IMAD.MOV.U32 R4, RZ, RZ, 0x1 ;  /* 0x00000001ff047424 */ /* 0x000fce00078e00ff */
.L_x_2:
[----:B------:R-:W-:Y:S02]  /*00e0*/  LOP3.LUT R0, R5, 0x1, RZ, 0xc0, !PT ;  /* 0x0000000105007812 */ /* 0x000fe400078ec0ff */
[----:B------:R-:W-:Y:S02]  /*00f0*/  IADD3 R7, PT, PT, R7, 0x1, RZ ;  /* 0x0000000107077810 */ /* 0x000fe40007ffe0ff */
[----:B------:R-:W-:Y:S02]  /*0100*/  ISETP.NE.U32.AND P0, PT, R0, 0x1, PT ;  /* 0x000000010000780c */ /* 0x000fe40003f05070 */
[----:B------:R-:W-:-:S11]  /*0110*/  SHF.R.S32.HI R0, RZ, 0x1, R5 ;  /* 0x00000001ff007819 */ /* 0x000fd60000011405 */
[----:B------:R-:W-:-:S04]  /*0120*/  @!P0 IMAD R0, R5, 0x3, R4 ;  /* 0x0000000305008824 */ /* 0x000fc800078e0204 */
[----:B------:R-:W-:Y:S01]  /*0130*/  IMAD.MOV.U32 R5, RZ, RZ, R0 ;  /* 0x000000ffff057224 */ /* 0x000fe200078e0000 */
[----:B------:R-:W-:-:S13]  /*0140*/  ISETP.NE.AND P0, PT, R0, 0x1, PT ;  /* 0x000000010000780c */ /* 0x000fda0003f05270 */
[----:B------:R-:W-:Y:S05]  /*0150*/  @P0 BRA `(.L_x_2) ;  /* 0xfffffffc00e00947 */ /* 0x000fea000383ffff */
.L_x_1:
[----:B0-----:R-:W-:Y:S05]  /*0160*/  BSYNC.RECONVERGENT B0 ;  /* 0x0000000000007941 */ /* 0x001fea0003800200 */
.L_x_0:
[----:B------:R-:W-:Y:S01]  /*0170*/  STG.E desc[UR4][R2.64], R7 ;  /* 0x0000000702007986 */ /* 0x000fe2000c101904 */
[----:B------:R-:W-:Y:S05]  /*0180*/  EXIT ;  /* 0x000000000000794d */ /* 0x000fea0003800000 */
.L_x_3:
[----:B------:R-:W-:-:S00]  /*0190*/  BRA `(.L_x_3) ;  /* 0xfffffffc00fc7947 */ /* 0x000fc0000383ffff */
[----:B------:R-:W-:-:S00]  /*01a0*/  NOP ;  /* 0x0000000000007918 */ /* 0x000fc00000000000 */
        /* <DEDUP_REMOVED lines=13> */
.L_x_4:


//--------------------- .nv.shared.reserved.0     --------------------------
	.section	.nv.shared.reserved.0,"aw",@nobits
	.weak		__nv_reservedSMEM_offset_0_alias
	.size		__nv_reservedSMEM_offset_0_alias, 0, 64
	.other		__nv_reservedSMEM_offset_0_alias,@"STO_CUDA_RESERVED_SHARED STV_DEFAULT"
__nv_reservedSMEM_offset_0_alias:
	.zero		0
	.zero		64


//--------------------- .nv.constant0._Z6kernelPi --------------------------
	.section	.nv.constant0._Z6kernelPi,"a",@progbits
	.sectionflags	@""
	.align	4
.nv.constant0._Z6kernelPi:
	.zero		904


//--------------------- SYMBOLS --------------------------

	.type		.nv.reservedSmem.offset0,@object
	.size		.nv.reservedSmem.offset0,0x4
